	.headerflags	@"EF_CUDA_TEXMODE_UNIFIED EF_CUDA_64BIT_ADDRESS EF_CUDA_ACCELERATORS EF_CUDA_SM90 EF_CUDA_VIRTUAL_SM(EF_CUDA_SM90)"
	.elftype	@"ET_EXEC"


//--------------------- .nv.info                  --------------------------
	.section	.nv.info,"",@"SHT_CUDA_INFO"
	.align	4


	//----- nvinfo : EIATTR_REGCOUNT
	.align		4
        /*0000*/ 	.byte	0x04, 0x2f
        /*0002*/ 	.short	(.L_3 - .L_2)
	.align		4
.L_2:
        /*0004*/ 	.word	index@(triton_poi_fused__native_batch_norm_legit_no_training_add_convolution_71)
        /*0008*/ 	.word	0x00000020


	//----- nvinfo : EIATTR_MIN_STACK_SIZE
	.align		4
.L_3:
        /*000c*/ 	.byte	0x04, 0x12
        /*000e*/ 	.short	(.L_5 - .L_4)
	.align		4
.L_4:
        /*0010*/ 	.word	index@(triton_poi_fused__native_batch_norm_legit_no_training_add_convolution_71)
        /*0014*/ 	.word	0x00000000


	//----- nvinfo : EIATTR_FRAME_SIZE
	.align		4
.L_5:
        /*0018*/ 	.byte	0x04, 0x11
        /*001a*/ 	.short	(.L_7 - .L_6)
	.align		4
.L_6:
        /*001c*/ 	.word	index@(triton_poi_fused__native_batch_norm_legit_no_training_add_convolution_71)
        /*0020*/ 	.word	0x00000000


	//----- nvinfo : EIATTR_MIN_STACK_SIZE
	.align		4
.L_7:
        /*0024*/ 	.byte	0x04, 0x12
        /*0026*/ 	.short	(.L_9 - .L_8)
	.align		4
.L_8:
        /*0028*/ 	.word	index@(triton_poi_fused__native_batch_norm_legit_no_training_add_convolution_71)
        /*002c*/ 	.word	0x00000000
.L_9:


//--------------------- .nv.info.triton_poi_fused__native_batch_norm_legit_no_training_add_convolution_71 --------------------------
	.section	.nv.info.triton_poi_fused__native_batch_norm_legit_no_training_add_convolution_71,"",@"SHT_CUDA_INFO"
	.sectionflags	@""
	.align	4


	//----- nvinfo : EIATTR_CUDA_API_VERSION
	.align		4
        /*0000*/ 	.byte	0x04, 0x37
        /*0002*/ 	.short	(.L_11 - .L_10)
.L_10:
        /*0004*/ 	.word	0x0000007c


	//----- nvinfo : EIATTR_KPARAM_INFO
	.align		4
.L_11:
        /*0008*/ 	.byte	0x04, 0x17
        /*000a*/ 	.short	(.L_13 - .L_12)
.L_12:
        /*000c*/ 	.word	0x00000000
        /*0010*/ 	.short	0x000d
        /*0012*/ 	.short	0x0068
        /*0014*/ 	.byte	0x00, 0xf0, 0x11, 0x00


	//----- nvinfo : EIATTR_KPARAM_INFO
	.align		4
.L_13:
        /*0018*/ 	.byte	0x04, 0x17
        /*001a*/ 	.short	(.L_15 - .L_14)
.L_14:
        /*001c*/ 	.word	0x00000000
        /*0020*/ 	.short	0x000c
        /*0022*/ 	.short	0x0060
        /*0024*/ 	.byte	0x00, 0xf4, 0x21, 0x00


	//----- nvinfo : EIATTR_KPARAM_INFO
	.align		4
.L_15:
        /*0028*/ 	.byte	0x04, 0x17
        /*002a*/ 	.short	(.L_17 - .L_16)
.L_16:
        /*002c*/ 	.word	0x00000000
        /*0030*/ 	.short	0x000b
        /*0032*/ 	.short	0x0058
        /*0034*/ 	.byte	0x00, 0xf4, 0x21, 0x00


	//----- nvinfo : EIATTR_KPARAM_INFO
	.align		4
.L_17:
        /*0038*/ 	.byte	0x04, 0x17
        /*003a*/ 	.short	(.L_19 - .L_18)
.L_18:
        /*003c*/ 	.word	0x00000000
        /*0040*/ 	.short	0x000a
        /*0042*/ 	.short	0x0050
        /*0044*/ 	.byte	0x00, 0xf4, 0x21, 0x00


	//----- nvinfo : EIATTR_KPARAM_INFO
	.align		4
.L_19:
        /*0048*/ 	.byte	0x04, 0x17
        /*004a*/ 	.short	(.L_21 - .L_20)
.L_20:
        /*004c*/ 	.word	0x00000000
        /*0050*/ 	.short	0x0009
        /*0052*/ 	.short	0x0048
        /*0054*/ 	.byte	0x00, 0xf4, 0x21, 0x00


	//----- nvinfo : EIATTR_KPARAM_INFO
	.align		4
.L_21:
        /*0058*/ 	.byte	0x04, 0x17
        /*005a*/ 	.short	(.L_23 - .L_22)
.L_22:
        /*005c*/ 	.word	0x00000000
        /*0060*/ 	.short	0x0008
        /*0062*/ 	.short	0x0040
        /*0064*/ 	.byte	0x00, 0xf4, 0x21, 0x00


	//----- nvinfo : EIATTR_KPARAM_INFO
	.align		4
.L_23:
        /*0068*/ 	.byte	0x04, 0x17
        /*006a*/ 	.short	(.L_25 - .L_24)
.L_24:
        /*006c*/ 	.word	0x00000000
        /*0070*/ 	.short	0x0007
        /*0072*/ 	.short	0x0038
        /*0074*/ 	.byte	0x00, 0xf4, 0x21, 0x00


	//----- nvinfo : EIATTR_KPARAM_INFO
	.align		4
.L_25:
        /*0078*/ 	.byte	0x04, 0x17
        /*007a*/ 	.short	(.L_27 - .L_26)
.L_26:
        /*007c*/ 	.word	0x00000000
        /*0080*/ 	.short	0x0006
        /*0082*/ 	.short	0x0030
        /*0084*/ 	.byte	0x00, 0xf4, 0x21, 0x00


	//----- nvinfo : EIATTR_KPARAM_INFO
	.align		4
.L_27:
        /*0088*/ 	.byte	0x04, 0x17
        /*008a*/ 	.short	(.L_29 - .L_28)
.L_28:
        /*008c*/ 	.word	0x00000000
        /*0090*/ 	.short	0x0005
        /*0092*/ 	.short	0x0028
        /*0094*/ 	.byte	0x00, 0xf4, 0x21, 0x00


	//----- nvinfo : EIATTR_KPARAM_INFO
	.align		4
.L_29:
        /*0098*/ 	.byte	0x04, 0x17
        /*009a*/ 	.short	(.L_31 - .L_30)
.L_30:
        /*009c*/ 	.word	0x00000000
        /*00a0*/ 	.short	0x0004
        /*00a2*/ 	.short	0x0020
        /*00a4*/ 	.byte	0x00, 0xf4, 0x21, 0x00


	//----- nvinfo : EIATTR_KPARAM_INFO
	.align		4
.L_31:
        /*00a8*/ 	.byte	0x04, 0x17
        /*00aa*/ 	.short	(.L_33 - .L_32)
.L_32:
        /*00ac*/ 	.word	0x00000000
        /*00b0*/ 	.short	0x0003
        /*00b2*/ 	.short	0x0018
        /*00b4*/ 	.byte	0x00, 0xf4, 0x21, 0x00


	//----- nvinfo : EIATTR_KPARAM_INFO
	.align		4
.L_33:
        /*00b8*/ 	.byte	0x04, 0x17
        /*00ba*/ 	.short	(.L_35 - .L_34)
.L_34:
        /*00bc*/ 	.word	0x00000000
        /*00c0*/ 	.short	0x0002
        /*00c2*/ 	.short	0x0010
        /*00c4*/ 	.byte	0x00, 0xf4, 0x21, 0x00


	//----- nvinfo : EIATTR_KPARAM_INFO
	.align		4
.L_35:
        /*00c8*/ 	.byte	0x04, 0x17
        /*00ca*/ 	.short	(.L_37 - .L_36)
.L_36:
        /*00cc*/ 	.word	0x00000000
        /*00d0*/ 	.short	0x0001
        /*00d2*/ 	.short	0x0008
        /*00d4*/ 	.byte	0x00, 0xf4, 0x21, 0x00


	//----- nvinfo : EIATTR_KPARAM_INFO
	.align		4
.L_37:
        /*00d8*/ 	.byte	0x04, 0x17
        /*00da*/ 	.short	(.L_39 - .L_38)
.L_38:
        /*00dc*/ 	.word	0x00000000
        /*00e0*/ 	.short	0x0000
        /*00e2*/ 	.short	0x0000
        /*00e4*/ 	.byte	0x00, 0xf4, 0x21, 0x00


	//----- nvinfo : EIATTR_SPARSE_MMA_MASK
	.align		4
.L_39:
        /*00e8*/ 	.byte	0x03, 0x50
        /*00ea*/ 	.short	0x0000


	//----- nvinfo : EIATTR_MAXREG_COUNT
	.align		4
        /*00ec*/ 	.byte	0x03, 0x1b
        /*00ee*/ 	.short	0x00ff


	//----- nvinfo : EIATTR_EXIT_INSTR_OFFSETS
	.align		4
        /*00f0*/ 	.byte	0x04, 0x1c
        /*00f2*/ 	.short	(.L_41 - .L_40)


	//   ....[0]....
.L_40:
        /*00f4*/ 	.word	0x00000580


	//   ....[1]....
        /*00f8*/ 	.word	0x000005a0


	//----- nvinfo : EIATTR_REQNTID
	.align		4
.L_41:
        /*00fc*/ 	.byte	0x04, 0x10
        /*00fe*/ 	.short	(.L_43 - .L_42)
.L_42:
        /*0100*/ 	.word	0x00000080
        /*0104*/ 	.word	0x00000001
        /*0108*/ 	.word	0x00000001


	//----- nvinfo : EIATTR_CBANK_PARAM_SIZE
	.align		4
.L_43:
        /*010c*/ 	.byte	0x03, 0x19
        /*010e*/ 	.short	0x006c


	//----- nvinfo : EIATTR_PARAM_CBANK
	.align		4
        /*0110*/ 	.byte	0x04, 0x0a
        /*0112*/ 	.short	(.L_45 - .L_44)
	.align		4
.L_44:
        /*0114*/ 	.word	index@(.nv.constant0.triton_poi_fused__native_batch_norm_legit_no_training_add_convolution_71)
        /*0118*/ 	.short	0x0210
        /*011a*/ 	.short	0x006c


	//----- nvinfo : EIATTR_SW_WAR
	.align		4
.L_45:
        /*011c*/ 	.byte	0x04, 0x36
        /*011e*/ 	.short	(.L_47 - .L_46)
.L_46:
        /*0120*/ 	.word	0x00000008
.L_47:


//--------------------- .nv.callgraph             --------------------------
	.section	.nv.callgraph,"",@"SHT_CUDA_CALLGRAPH"
	.align	4
	.sectionentsize	8
	.align		4
        /*0000*/ 	.word	0x00000000
	.align		4
        /*0004*/ 	.word	0xffffffff
	.align		4
        /*0008*/ 	.word	0x00000000
	.align		4
        /*000c*/ 	.word	0xfffffffe
	.align		4
        /*0010*/ 	.word	0x00000000
	.align		4
        /*0014*/ 	.word	0xfffffffd
	.align		4
        /*0018*/ 	.word	0x00000000
	.align		4
        /*001c*/ 	.word	0xfffffffc


//--------------------- .nv.constant4             --------------------------
	.section	.nv.constant4,"a",@progbits
	.align	8
	.align		8
.nv.constant4:
        /*0000*/ 	.dword	_$_str
	.align		8
        /*0008*/ 	.dword	_$_str_$_2


//--------------------- .text.triton_poi_fused__native_batch_norm_legit_no_training_add_convolution_71 --------------------------
	.section	.text.triton_poi_fused__native_batch_norm_legit_no_training_add_convolution_71,"ax",@progbits
	.align	128
        .global         triton_poi_fused__native_batch_norm_legit_no_training_add_convolution_71
        .type           triton_poi_fused__native_batch_norm_legit_no_training_add_convolution_71,@function
        .size           triton_poi_fused__native_batch_norm_legit_no_training_add_convolution_71,(.L_x_1 - triton_poi_fused__native_batch_norm_legit_no_training_add_convolution_71)
        .other          triton_poi_fused__native_batch_norm_legit_no_training_add_convolution_71,@"STO_CUDA_ENTRY STV_DEFAULT"
triton_poi_fused__native_batch_norm_legit_no_training_add_convolution_71:
.text.triton_poi_fused__native_batch_norm_legit_no_training_add_convolution_71:
[----:B------:R-:W0:Y:S01]  /*0000*/  LDC R1, c[0x0][0x28] ;  /* 0x00000a00ff017b82 */ /* 0x000e220000000800 */
[----:B------:R-:W1:Y:S07]  /*0010*/  S2R R8, SR_TID.X ;  /* 0x0000000000087919 */ /* 0x000e6e0000002100 */
[----:B------:R-:W2:Y:S01]  /*0020*/  LDC.64 R6, c[0x0][0x238] ;  /* 0x00008e00ff067b82 */ /* 0x000ea20000000a00 */
[----:B------:R-:W-:Y:S01]  /*0030*/  CS2R R4, SRZ ;  /* 0x0000000000047805 */ /* 0x000fe2000001ff00 */
[----:B------:R-:W-:Y:S01]  /*0040*/  ULDC.64 UR4, c[0x0][0x208] ;  /* 0x0000820000047ab9 */ /* 0x000fe20000000a00 */
[----:B------:R-:W3:Y:S05]  /*0050*/  S2R R9, SR_CTAID.X ;  /* 0x0000000000097919 */ /* 0x000eea0000002500 */
[----:B------:R-:W4:Y:S08]  /*0060*/  LDC.64 R18, c[0x0][0x258] ;  /* 0x00009600ff127b82 */ /* 0x000f300000000a00 */
[----:B------:R-:W5:Y:S08]  /*0070*/  LDC.64 R28, c[0x0][0x228] ;  /* 0x00008a00ff1c7b82 */ /* 0x000f700000000a00 */
[----:B------:R-:W5:Y:S01]  /*0080*/  LDC.64 R10, c[0x0][0x210] ;  /* 0x00008400ff0a7b82 */ /* 0x000f620000000a00 */
[----:B-1----:R-:W-:-:S07]  /*0090*/  LOP3.LUT R8, R8, 0x7f, RZ, 0xc0, !PT ;  /* 0x0000007f08087812 */ /* 0x002fce00078ec0ff */
[----:B------:R-:W1:Y:S01]  /*00a0*/  LDC.64 R12, c[0x0][0x218] ;  /* 0x00008600ff0c7b82 */ /* 0x000e620000000a00 */
[----:B---3--:R-:W-:Y:S01]  /*00b0*/  LEA R9, R9, R8, 0x7 ;  /* 0x0000000809097211 */ /* 0x008fe200078e38ff */
[----:B------:R-:W-:-:S03]  /*00c0*/  HFMA2.MMA R8, -RZ, RZ, 0, 0 ;  /* 0x00000000ff087435 */ /* 0x000fc600000001ff */
[----:B------:R-:W-:-:S03]  /*00d0*/  ISETP.GE.AND P4, PT, R9, 0x1ce0, PT ;  /* 0x00001ce00900780c */ /* 0x000fc60003f86270 */
[----:B------:R-:W3:Y:S04]  /*00e0*/  LDC.64 R26, c[0x0][0x230] ;  /* 0x00008c00ff1a7b82 */ /* 0x000ee80000000a00 */
[----:B------:R-:W-:-:S04]  /*00f0*/  IMAD.HI R0, R9, -0x7225adfd, R8 ;  /* 0x8dda520309007827 */ /* 0x000fc800078e0208 */
[----:B------:R-:W1:Y:S01]  /*0100*/  LDC.64 R22, c[0x0][0x250] ;  /* 0x00009400ff167b82 */ /* 0x000e620000000a00 */
[----:B------:R-:W-:-:S04]  /*0110*/  SHF.R.U32.HI R3, RZ, 0x1f, R0 ;  /* 0x0000001fff037819 */ /* 0x000fc80000011600 */
[----:B------:R-:W-:-:S03]  /*0120*/  LEA.HI.SX32 R3, R0, R3, 0x18 ;  /* 0x0000000300037211 */ /* 0x000fc600078fc2ff */
[----:B------:R-:W1:Y:S02]  /*0130*/  LDC.64 R14, c[0x0][0x240] ;  /* 0x00009000ff0e7b82 */ /* 0x000e640000000a00 */
[----:B------:R-:W-:-:S04]  /*0140*/  IMAD R25, R3, -0x1ce, R9 ;  /* 0xfffffe3203197824 */ /* 0x000fc800078e0209 */
[C---:B--2---:R-:W-:Y:S02]  /*0150*/  IMAD.WIDE R6, R25.reuse, 0x4, R6 ;  /* 0x0000000419067825 */ /* 0x044fe400078e0206 */
[----:B------:R-:W2:Y:S02]  /*0160*/  LDC.64 R2, c[0x0][0x220] ;  /* 0x00008800ff027b82 */ /* 0x000ea40000000a00 */
[C---:B----4-:R-:W-:Y:S01]  /*0170*/  IMAD.WIDE R18, R25.reuse, 0x4, R18 ;  /* 0x0000000419127825 */ /* 0x050fe200078e0212 */
[----:B------:R-:W4:Y:S04]  /*0180*/  @!P4 LDG.E.EL R4, desc[UR4][R6.64] ;  /* 0x000000040604c981 */ /* 0x000f28000c2e1900 */
[----:B------:R1:W4:Y:S01]  /*0190*/  @!P4 LDG.E.EL R8, desc[UR4][R18.64] ;  /* 0x000000041208c981 */ /* 0x000322000c2e1900 */
[----:B------:R-:W3:Y:S08]  /*01a0*/  LDC.64 R16, c[0x0][0x248] ;  /* 0x00009200ff107b82 */ /* 0x000ef00000000a00 */
[----:B------:R-:W3:Y:S01]  /*01b0*/  LDC.64 R20, c[0x0][0x268] ;  /* 0x00009a00ff147b82 */ /* 0x000ee20000000a00 */
[----:B------:R-:W-:Y:S01]  /*01c0*/  MOV R0, RZ ;  /* 0x000000ff00007202 */ /* 0x000fe20000000f00 */
[----:B--2---:R-:W-:-:S06]  /*01d0*/  IMAD.WIDE R2, R25, 0x4, R2 ;  /* 0x0000000419027825 */ /* 0x004fcc00078e0202 */
[----:B01----:R-:W0:Y:S01]  /*01e0*/  LDC.64 R18, c[0x0][0x260] ;  /* 0x00009800ff127b82 */ /* 0x003e220000000a00 */
[----:B------:R-:W-:Y:S01]  /*01f0*/  CS2R R6, SRZ ;  /* 0x0000000000067805 */ /* 0x000fe2000001ff00 */
[----:B------:R1:W2:Y:S01]  /*0200*/  @!P4 LDG.E.EL R5, desc[UR4][R2.64] ;  /* 0x000000040205c981 */ /* 0x0002a2000c2e1900 */
[----:B-----5:R-:W-:-:S04]  /*0210*/  IMAD.WIDE R28, R25, 0x4, R28 ;  /* 0x00000004191c7825 */ /* 0x020fc800078e021c */
[C---:B------:R-:W-:Y:S01]  /*0220*/  IMAD.WIDE R10, R9.reuse, 0x4, R10 ;  /* 0x00000004090a7825 */ /* 0x040fe200078e020a */
[----:B------:R-:W5:Y:S03]  /*0230*/  @!P4 LDG.E.EL R7, desc[UR4][R28.64] ;  /* 0x000000041c07c981 */ /* 0x000f66000c2e1900 */
[----:B------:R-:W-:Y:S01]  /*0240*/  IMAD.WIDE R12, R9, 0x4, R12 ;  /* 0x00000004090c7825 */ /* 0x000fe200078e020c */
[----:B-1----:R-:W-:-:S03]  /*0250*/  CS2R R2, SRZ ;  /* 0x0000000000027805 */ /* 0x002fc6000001ff00 */
[C---:B---3--:R-:W-:Y:S01]  /*0260*/  IMAD.WIDE R26, R25.reuse, 0x4, R26 ;  /* 0x00000004191a7825 */ /* 0x048fe200078e021a */
[----:B------:R-:W5:Y:S03]  /*0270*/  @!P4 LDG.E R0, desc[UR4][R12.64] ;  /* 0x000000040c00c981 */ /* 0x000f66000c1e1900 */
[C---:B------:R-:W-:Y:S01]  /*0280*/  IMAD.WIDE R22, R25.reuse, 0x4, R22 ;  /* 0x0000000419167825 */ /* 0x040fe200078e0216 */
[----:B------:R-:W2:Y:S03]  /*0290*/  @!P4 LDG.E R2, desc[UR4][R10.64] ;  /* 0x000000040a02c981 */ /* 0x000ea6000c1e1900 */
[C---:B------:R-:W-:Y:S01]  /*02a0*/  IMAD.WIDE R14, R25.reuse, 0x4, R14 ;  /* 0x00000004190e7825 */ /* 0x040fe200078e020e */
[----:B------:R1:W3:Y:S03]  /*02b0*/  @!P4 LDG.E.EL R6, desc[UR4][R26.64] ;  /* 0x000000041a06c981 */ /* 0x0002e6000c2e1900 */
[C---:B------:R-:W-:Y:S01]  /*02c0*/  IMAD.WIDE R16, R25.reuse, 0x4, R16 ;  /* 0x0000000419107825 */ /* 0x040fe200078e0210 */
[----:B------:R-:W3:Y:S03]  /*02d0*/  @!P4 LDG.E.EL R3, desc[UR4][R22.64] ;  /* 0x000000041603c981 */ /* 0x000ee6000c2e1900 */
[----:B0-----:R-:W-:Y:S01]  /*02e0*/  IMAD.WIDE R18, R25, 0x4, R18 ;  /* 0x0000000419127825 */ /* 0x001fe200078e0212 */
[----:B-1----:R-:W-:-:S03]  /*02f0*/  CS2R R26, SRZ ;  /* 0x00000000001a7805 */ /* 0x002fc6000001ff00 */
[----:B------:R-:W-:Y:S01]  /*0300*/  IMAD.WIDE R20, R25, 0x4, R20 ;  /* 0x0000000419147825 */ /* 0x000fe200078e0214 */
[----:B------:R-:W-:Y:S02]  /*0310*/  CS2R R24, SRZ ;  /* 0x0000000000187805 */ /* 0x000fe4000001ff00 */
[----:B------:R0:W3:Y:S04]  /*0320*/  @!P4 LDG.E.EL R26, desc[UR4][R14.64] ;  /* 0x000000040e1ac981 */ /* 0x0000e8000c2e1900 */
[----:B------:R1:W3:Y:S04]  /*0330*/  @!P4 LDG.E.EL R25, desc[UR4][R16.64] ;  /* 0x000000041019c981 */ /* 0x0002e8000c2e1900 */
[----:B------:R-:W3:Y:S01]  /*0340*/  @!P4 LDG.E.EL R27, desc[UR4][R18.64] ;  /* 0x00000004121bc981 */ /* 0x000ee2000c2e1900 */
[----:B0-----:R-:W0:Y:S03]  /*0350*/  LDC.64 R14, c[0x0][0x270] ;  /* 0x00009c00ff0e7b82 */ /* 0x001e260000000a00 */
[----:B------:R-:W3:Y:S01]  /*0360*/  @!P4 LDG.E.EL R24, desc[UR4][R20.64] ;  /* 0x000000041418c981 */ /* 0x000ee2000c2e1900 */
[----:B0-----:R-:W-:-:S04]  /*0370*/  IMAD.WIDE R14, R9, 0x4, R14 ;  /* 0x00000004090e7825 */ /* 0x001fc800078e020e */
[----:B----4-:R-:W-:Y:S01]  /*0380*/  FADD R4, R4, 9.9999997473787516356e-06 ;  /* 0x3727c5ac04047421 */ /* 0x010fe20000000000 */
[----:B------:R-:W-:-:S03]  /*0390*/  FADD R8, R8, 9.9999997473787516356e-06 ;  /* 0x3727c5ac08087421 */ /* 0x000fc60000000000 */
[----:B------:R-:W0:Y:S08]  /*03a0*/  MUFU.SQRT R22, R4 ;  /* 0x0000000400167308 */ /* 0x000e300000002000 */
[----:B------:R-:W4:Y:S01]  /*03b0*/  MUFU.SQRT R23, R8 ;  /* 0x0000000800177308 */ /* 0x000f220000002000 */
[C---:B0-----:R-:W-:Y:S02]  /*03c0*/  FSETP.GT.AND P0, PT, R22.reuse, 8.50705917302346158658e+37, PT ;  /* 0x7e8000001600780b */ /* 0x041fe40003f04000 */
[----:B------:R-:W-:-:S02]  /*03d0*/  FSETP.GEU.AND P2, PT, R22, 1.175494350822287508e-38, PT ;  /* 0x008000001600780b */ /* 0x000fc40003f4e000 */
[C---:B----4-:R-:W-:Y:S02]  /*03e0*/  FSETP.GT.AND P1, PT, R23.reuse, 8.50705917302346158658e+37, PT ;  /* 0x7e8000001700780b */ /* 0x050fe40003f24000 */
[----:B------:R-:W-:-:S07]  /*03f0*/  FSETP.GEU.AND P3, PT, R23, 1.175494350822287508e-38, PT ;  /* 0x008000001700780b */ /* 0x000fce0003f6e000 */
[----:B------:R-:W-:Y:S01]  /*0400*/  @P0 FMUL R22, R22, 0.25 ;  /* 0x3e80000016160820 */ /* 0x000fe20000400000 */
[----:B------:R-:W-:-:S03]  /*0410*/  HFMA2.MMA R4, -RZ, RZ, 1.625, 0 ;  /* 0x3e800000ff047435 */ /* 0x000fc600000001ff */
[----:B------:R-:W-:Y:S01]  /*0420*/  @!P2 FMUL R22, R22, 16777216 ;  /* 0x4b8000001616a820 */ /* 0x000fe20000400000 */
[----:B------:R-:W-:-:S04]  /*0430*/  @P1 FMUL R23, R23, 0.25 ;  /* 0x3e80000017171820 */ /* 0x000fc80000400000 */
[----:B------:R-:W-:Y:S01]  /*0440*/  @!P3 FMUL R23, R23, 16777216 ;  /* 0x4b8000001717b820 */ /* 0x000fe20000400000 */
[----:B------:R-:W0:Y:S01]  /*0450*/  MUFU.RCP R22, R22 ;  /* 0x0000001600167308 */ /* 0x000e220000001000 */
[----:B-1----:R-:W-:-:S07]  /*0460*/  FSEL R17, R4, 1, P0 ;  /* 0x3f80000004117808 */ /* 0x002fce0000000000 */
[----:B------:R-:W1:Y:S01]  /*0470*/  MUFU.RCP R23, R23 ;  /* 0x0000001700177308 */ /* 0x000e620000001000 */
[----:B------:R-:W-:Y:S01]  /*0480*/  FSEL R4, R4, 1, P1 ;  /* 0x3f80000004047808 */ /* 0x000fe20000800000 */
[----:B------:R-:W-:Y:S01]  /*0490*/  @!P2 FMUL R17, R17, 16777216 ;  /* 0x4b8000001111a820 */ /* 0x000fe20000400000 */
[----:B--2---:R-:W-:Y:S01]  /*04a0*/  FADD R5, R5, R2 ;  /* 0x0000000205057221 */ /* 0x004fe20000000000 */
[----:B-----5:R-:W-:Y:S02]  /*04b0*/  FADD R0, R7, R0 ;  /* 0x0000000007007221 */ /* 0x020fe40000000000 */
[----:B------:R-:W-:Y:S01]  /*04c0*/  @!P3 FMUL R4, R4, 16777216 ;  /* 0x4b8000000404b820 */ /* 0x000fe20000400000 */
[----:B0-----:R-:W-:Y:S01]  /*04d0*/  FMUL R22, R22, R17 ;  /* 0x0000001116167220 */ /* 0x001fe20000400000 */
[----:B---3--:R-:W-:Y:S01]  /*04e0*/  FADD R7, R5, -R6 ;  /* 0x8000000605077221 */ /* 0x008fe20000000000 */
[----:B------:R-:W-:Y:S01]  /*04f0*/  FADD R3, R0, -R3 ;  /* 0x8000000300037221 */ /* 0x000fe20000000000 */
[----:B-1----:R-:W-:-:S02]  /*0500*/  FMUL R4, R23, R4 ;  /* 0x0000000417047220 */ /* 0x002fc40000400000 */
[----:B------:R-:W-:Y:S02]  /*0510*/  FMUL R22, R22, R7 ;  /* 0x0000000716167220 */ /* 0x000fe40000400000 */
[----:B------:R-:W-:Y:S02]  /*0520*/  FMUL R3, R4, R3 ;  /* 0x0000000304037220 */ /* 0x000fe40000400000 */
[----:B------:R-:W-:Y:S01]  /*0530*/  FFMA R22, R22, R26, R25 ;  /* 0x0000001a16167223 */ /* 0x000fe20000000019 */
[----:B------:R0:W-:Y:S01]  /*0540*/  @!P4 STG.E desc[UR4][R10.64], R5 ;  /* 0x000000050a00c986 */ /* 0x0001e2000c101904 */
[----:B------:R-:W-:-:S03]  /*0550*/  FFMA R3, R3, R27, R24 ;  /* 0x0000001b03037223 */ /* 0x000fc60000000018 */
[----:B------:R0:W-:Y:S01]  /*0560*/  @!P4 STG.E desc[UR4][R12.64], R0 ;  /* 0x000000000c00c986 */ /* 0x0001e2000c101904 */
[----:B------:R-:W-:Y:S01]  /*0570*/  FADD R3, R22, R3 ;  /* 0x0000000316037221 */ /* 0x000fe20000000000 */
[----:B0-----:R-:W-:Y:S06]  /*0580*/  @P4 EXIT ;  /* 0x000000000000494d */ /* 0x001fec0003800000 */
[----:B------:R-:W-:Y:S01]  /*0590*/  STG.E desc[UR4][R14.64], R3 ;  /* 0x000000030e007986 */ /* 0x000fe2000c101904 */
[----:B------:R-:W-:Y:S05]  /*05a0*/  EXIT ;  /* 0x000000000000794d */ /* 0x000fea0003800000 */
.L_x_0:
[----:B------:R-:W-:-:S00]  /*05b0*/  BRA `(.L_x_0) ;  /* 0xfffffffc00fc7947 */ /* 0x000fc0000383ffff */
[----:B------:R-:W-:-:S00]  /*05c0*/  NOP ;  /* 0x0000000000007918 */ /* 0x000fc00000000000 */
        /* <DEDUP_REMOVED lines=11> */
.L_x_1:


//--------------------- .nv.global.init           --------------------------
	.section	.nv.global.init,"aw",@progbits
.nv.global.init:
	.type		_$_str,@object
	.size		_$_str,(_$_str_$_2 - _$_str)
_$_str:
        /*0000*/ 	.byte	0x5f, 0x5f, 0x43, 0x55, 0x44, 0x41, 0x5f, 0x46, 0x54, 0x5a, 0x00
	.type		_$_str_$_2,@object
	.size		_$_str_$_2,(.L_1 - _$_str_$_2)
_$_str_$_2:
        /*000b*/ 	.byte	0x5f, 0x5f, 0x43, 0x55, 0x44, 0x41, 0x5f, 0x50, 0x52, 0x45, 0x43, 0x5f, 0x53, 0x51, 0x52, 0x54
        /*001b*/ 	.byte	0x00
.L_1:


//--------------------- .nv.constant0.triton_poi_fused__native_batch_norm_legit_no_training_add_convolution_71 --------------------------
	.section	.nv.constant0.triton_poi_fused__native_batch_norm_legit_no_training_add_convolution_71,"a",@progbits
	.sectionflags	@""
	.align	4
.nv.constant0.triton_poi_fused__native_batch_norm_legit_no_training_add_convolution_71:
	.zero		636
